//
// Generated by NVIDIA NVVM Compiler
//
// Compiler Build ID: CL-36424714
// Cuda compilation tools, release 13.0, V13.0.88
// Based on NVVM 20.0.0
//

.version 9.0
.target sm_100
.address_size 64

	// .globl	_Z6VecAddPKfS0_Pfi

.visible .entry _Z6VecAddPKfS0_Pfi(
	.param .u64 .ptr .align 1 _Z6VecAddPKfS0_Pfi_param_0,
	.param .u64 .ptr .align 1 _Z6VecAddPKfS0_Pfi_param_1,
	.param .u64 .ptr .align 1 _Z6VecAddPKfS0_Pfi_param_2,
	.param .u32 _Z6VecAddPKfS0_Pfi_param_3
)
{
	.reg .pred 	%p<2>;
	.reg .b32 	%r<3>;
	.reg .b32 	%f<4>;
	.reg .b64 	%rd<11>;

	ld.param.u64 	%rd1, [_Z6VecAddPKfS0_Pfi_param_0];
	ld.param.u64 	%rd2, [_Z6VecAddPKfS0_Pfi_param_1];
	ld.param.u64 	%rd3, [_Z6VecAddPKfS0_Pfi_param_2];
	ld.param.u32 	%r2, [_Z6VecAddPKfS0_Pfi_param_3];
	mov.u32 	%r1, %tid.x;
	setp.ge.s32 	%p1, %r1, %r2;
	@%p1 bra 	$L__BB0_2;
	cvta.to.global.u64 	%rd4, %rd1;
	cvta.to.global.u64 	%rd5, %rd2;
	cvta.to.global.u64 	%rd6, %rd3;
	mul.wide.u32 	%rd7, %r1, 4;
	add.s64 	%rd8, %rd4, %rd7;
	ld.global.f32 	%f1, [%rd8];
	add.s64 	%rd9, %rd5, %rd7;
	ld.global.f32 	%f2, [%rd9];
	add.f32 	%f3, %f1, %f2;
	add.s64 	%rd10, %rd6, %rd7;
	st.global.f32 	[%rd10], %f3;
$L__BB0_2:
	ret;

}


// ===== COMPILED SASS (sm_100) =====

	.target	sm_100

	.elftype	@"ET_EXEC"


//--------------------- .note.nv.tkinfo           --------------------------
	.section	.note.nv.tkinfo,"",@"SHT_NOTE"
	.sectionflags	@"SHF_NOTE_NV_TKINFO"
	.tkinfo
        /*0018*/ 	.word	0x00000002
        /*0030*/ 	.string	""
        /*0030*/ 	.string	"ptxas"
        /*0030*/ 	.string	"Cuda compilation tools, release 13.0, V13.0.88"
        /*0030*/ 	.string	"Build cuda_13.0.r13.0/compiler.36424714_0"
        /*0030*/ 	.string	"-arch sm_100 -m 64 "



//--------------------- .note.nv.cuinfo           --------------------------
	.section	.note.nv.cuinfo,"",@"SHT_NOTE"
	.sectionflags	@"SHF_NOTE_NV_CUINFO"
        /*0018*/ 	.short	0x0002
        /*001a*/ 	.short	0x0064
        /*001c*/ 	.short	0x0082
	.zero		2


//--------------------- .nv.info                  --------------------------
	.section	.nv.info,"",@"SHT_CUDA_INFO"
	.align	4


	//----- nvinfo : EIATTR_REGCOUNT
	.align		4
        /*0000*/ 	.byte	0x04, 0x2f
        /*0002*/ 	.short	(.L_1 - .L_0)
	.align		4
.L_0:
        /*0004*/ 	.word	index@(_Z6VecAddPKfS0_Pfi)
        /*0008*/ 	.word	0x0000000c


	//----- nvinfo : EIATTR_FRAME_SIZE
	.align		4
.L_1:
        /*000c*/ 	.byte	0x04, 0x11
        /*000e*/ 	.short	(.L_3 - .L_2)
	.align		4
.L_2:
        /*0010*/ 	.word	index@(_Z6VecAddPKfS0_Pfi)
        /*0014*/ 	.word	0x00000000


	//----- nvinfo : EIATTR_MIN_STACK_SIZE
	.align		4
.L_3:
        /*0018*/ 	.byte	0x04, 0x12
        /*001a*/ 	.short	(.L_5 - .L_4)
	.align		4
.L_4:
        /*001c*/ 	.word	index@(_Z6VecAddPKfS0_Pfi)
        /*0020*/ 	.word	0x00000000
.L_5:


//--------------------- .nv.compat                --------------------------
	.section	.nv.compat,"",@"SHT_CUDA_COMPAT_INFO"
	.align	4
        /*0000*/ 	.byte	0x02, 0x09, 0x00, 0x00, 0x02, 0x02, 0x01, 0x00, 0x02, 0x05, 0x05, 0x00, 0x03, 0x07, 0x01, 0x01
        /*0010*/ 	.byte	0x02, 0x03, 0x00, 0x00, 0x02, 0x06, 0x01, 0x00, 0x04, 0x0b, 0x08, 0x00, 0x09, 0x00, 0x00, 0x00
        /*0020*/ 	.byte	0x00, 0x00, 0x00, 0x00


//--------------------- .nv.info._Z6VecAddPKfS0_Pfi --------------------------
	.section	.nv.info._Z6VecAddPKfS0_Pfi,"",@"SHT_CUDA_INFO"
	.sectionflags	@""
	.align	4


	//----- nvinfo : EIATTR_CUDA_API_VERSION
	.align		4
        /*0000*/ 	.byte	0x04, 0x37
        /*0002*/ 	.short	(.L_7 - .L_6)
.L_6:
        /*0004*/ 	.word	0x00000082


	//----- nvinfo : EIATTR_KPARAM_INFO
	.align		4
.L_7:
        /*0008*/ 	.byte	0x04, 0x17
        /*000a*/ 	.short	(.L_9 - .L_8)
.L_8:
        /*000c*/ 	.word	0x00000000
        /*0010*/ 	.short	0x0003
        /*0012*/ 	.short	0x0018
        /*0014*/ 	.byte	0x00, 0xf0, 0x11, 0x00


	//----- nvinfo : EIATTR_KPARAM_INFO
	.align		4
.L_9:
        /*0018*/ 	.byte	0x04, 0x17
        /*001a*/ 	.short	(.L_11 - .L_10)
.L_10:
        /*001c*/ 	.word	0x00000000
        /*0020*/ 	.short	0x0002
        /*0022*/ 	.short	0x0010
        /*0024*/ 	.byte	0x00, 0xf5, 0x21, 0x00


	//----- nvinfo : EIATTR_KPARAM_INFO
	.align		4
.L_11:
        /*0028*/ 	.byte	0x04, 0x17
        /*002a*/ 	.short	(.L_13 - .L_12)
.L_12:
        /*002c*/ 	.word	0x00000000
        /*0030*/ 	.short	0x0001
        /*0032*/ 	.short	0x0008
        /*0034*/ 	.byte	0x00, 0xf5, 0x21, 0x00


	//----- nvinfo : EIATTR_KPARAM_INFO
	.align		4
.L_13:
        /*0038*/ 	.byte	0x04, 0x17
        /*003a*/ 	.short	(.L_15 - .L_14)
.L_14:
        /*003c*/ 	.word	0x00000000
        /*0040*/ 	.short	0x0000
        /*0042*/ 	.short	0x0000
        /*0044*/ 	.byte	0x00, 0xf5, 0x21, 0x00


	//----- nvinfo : EIATTR_SPARSE_MMA_MASK
	.align		4
.L_15:
        /*0048*/ 	.byte	0x03, 0x50
        /*004a*/ 	.short	0x0000


	//----- nvinfo : EIATTR_MAXREG_COUNT
	.align		4
        /*004c*/ 	.byte	0x03, 0x1b
        /*004e*/ 	.short	0x00ff


	//----- nvinfo : EIATTR_MERCURY_ISA_VERSION
	.align		4
        /*0050*/ 	.byte	0x03, 0x5f
        /*0052*/ 	.short	0x0101


	//----- nvinfo : EIATTR_VRC_CTA_INIT_COUNT
	.align		4
        /*0054*/ 	.byte	0x02, 0x4a
	.zero		1
	.zero		1


	//----- nvinfo : EIATTR_EXIT_INSTR_OFFSETS
	.align		4
        /*0058*/ 	.byte	0x04, 0x1c
        /*005a*/ 	.short	(.L_17 - .L_16)


	//   ....[0]....
.L_16:
        /*005c*/ 	.word	0x00000040


	//   ....[1]....
        /*0060*/ 	.word	0x00000100


	//----- nvinfo : EIATTR_CBANK_PARAM_SIZE
	.align		4
.L_17:
        /*0064*/ 	.byte	0x03, 0x19
        /*0066*/ 	.short	0x001c


	//----- nvinfo : EIATTR_PARAM_CBANK
	.align		4
        /*0068*/ 	.byte	0x04, 0x0a
        /*006a*/ 	.short	(.L_19 - .L_18)
	.align		4
.L_18:
        /*006c*/ 	.word	index@(.nv.constant0._Z6VecAddPKfS0_Pfi)
        /*0070*/ 	.short	0x0380
        /*0072*/ 	.short	0x001c


	//----- nvinfo : EIATTR_SW_WAR
	.align		4
.L_19:
        /*0074*/ 	.byte	0x04, 0x36
        /*0076*/ 	.short	(.L_21 - .L_20)
.L_20:
        /*0078*/ 	.word	0x00000008
.L_21:


//--------------------- .nv.callgraph             --------------------------
	.section	.nv.callgraph,"",@"SHT_CUDA_CALLGRAPH"
	.align	4
	.sectionentsize	8
	.align		4
        /*0000*/ 	.word	0x00000000
	.align		4
        /*0004*/ 	.word	0xffffffff
	.align		4
        /*0008*/ 	.word	0x00000000
	.align		4
        /*000c*/ 	.word	0xfffffffe
	.align		4
        /*0010*/ 	.word	0x00000000
	.align		4
        /*0014*/ 	.word	0xfffffffd
	.align		4
        /*0018*/ 	.word	0x00000000
	.align		4
        /*001c*/ 	.word	0xfffffffc


//--------------------- .text._Z6VecAddPKfS0_Pfi  --------------------------
	.section	.text._Z6VecAddPKfS0_Pfi,"ax",@progbits
	.align	128
        .global         _Z6VecAddPKfS0_Pfi
        .type           _Z6VecAddPKfS0_Pfi,@function
        .size           _Z6VecAddPKfS0_Pfi,(.L_x_1 - _Z6VecAddPKfS0_Pfi)
        .other          _Z6VecAddPKfS0_Pfi,@"STO_CUDA_ENTRY STV_DEFAULT"
_Z6VecAddPKfS0_Pfi:
.text._Z6VecAddPKfS0_Pfi:
[----:B------:R-:W-:Y:S01]  /*0000*/  LDC R1, c[0x0][0x37c] ;  /* 0x0000df00ff017b82 */ /* 0x000fe20000000800 */
[----:B------:R-:W0:Y:S01]  /*0010*/  S2R R9, SR_TID.X ;  /* 0x0000000000097919 */ /* 0x000e220000002100 */
[----:B------:R-:W0:Y:S02]  /*0020*/  LDCU UR4, c[0x0][0x398] ;  /* 0x00007300ff0477ac */ /* 0x000e240008000800 */
[----:B0-----:R-:W-:-:S13]  /*0030*/  ISETP.GE.AND P0, PT, R9, UR4, PT ;  /* 0x0000000409007c0c */ /* 0x001fda000bf06270 */
[----:B------:R-:W-:Y:S05]  /*0040*/  @P0 EXIT ;  /* 0x000000000000094d */ /* 0x000fea0003800000 */
[----:B------:R-:W0:Y:S01]  /*0050*/  LDC.64 R2, c[0x0][0x380] ;  /* 0x0000e000ff027b82 */ /* 0x000e220000000a00 */
[----:B------:R-:W1:Y:S07]  /*0060*/  LDCU.64 UR4, c[0x0][0x358] ;  /* 0x00006b00ff0477ac */ /* 0x000e6e0008000a00 */
[----:B------:R-:W2:Y:S08]  /*0070*/  LDC.64 R4, c[0x0][0x388] ;  /* 0x0000e200ff047b82 */ /* 0x000eb00000000a00 */
[----:B------:R-:W3:Y:S01]  /*0080*/  LDC.64 R6, c[0x0][0x390] ;  /* 0x0000e400ff067b82 */ /* 0x000ee20000000a00 */
[----:B0-----:R-:W-:-:S06]  /*0090*/  IMAD.WIDE.U32 R2, R9, 0x4, R2 ;  /* 0x0000000409027825 */ /* 0x001fcc00078e0002 */
[----:B-1----:R-:W4:Y:S01]  /*00a0*/  LDG.E R2, desc[UR4][R2.64] ;  /* 0x0000000402027981 */ /* 0x002f22000c1e1900 */
[----:B--2---:R-:W-:-:S06]  /*00b0*/  IMAD.WIDE.U32 R4, R9, 0x4, R4 ;  /* 0x0000000409047825 */ /* 0x004fcc00078e0004 */
[----:B------:R-:W4:Y:S01]  /*00c0*/  LDG.E R5, desc[UR4][R4.64] ;  /* 0x0000000404057981 */ /* 0x000f22000c1e1900 */
[----:B---3--:R-:W-:-:S04]  /*00d0*/  IMAD.WIDE.U32 R6, R9, 0x4, R6 ;  /* 0x0000000409067825 */ /* 0x008fc800078e0006 */
[----:B----4-:R-:W-:-:S05]  /*00e0*/  FADD R9, R2, R5 ;  /* 0x0000000502097221 */ /* 0x010fca0000000000 */
[----:B------:R-:W-:Y:S01]  /*00f0*/  STG.E desc[UR4][R6.64], R9 ;  /* 0x0000000906007986 */ /* 0x000fe2000c101904 */
[----:B------:R-:W-:Y:S05]  /*0100*/  EXIT ;  /* 0x000000000000794d */ /* 0x000fea0003800000 */
.L_x_0:
[----:B------:R-:W-:-:S00]  /*0110*/  BRA `(.L_x_0) ;  /* 0xfffffffc00fc7947 */ /* 0x000fc0000383ffff */
[----:B------:R-:W-:-:S00]  /*0120*/  NOP ;  /* 0x0000000000007918 */ /* 0x000fc00000000000 */
        /* <DEDUP_REMOVED lines=13> */
.L_x_1:


//--------------------- .nv.shared.reserved.0     --------------------------
	.section	.nv.shared.reserved.0,"aw",@nobits
	.weak		__nv_reservedSMEM_offset_0_alias
	.size		__nv_reservedSMEM_offset_0_alias, 0, 64
	.other		__nv_reservedSMEM_offset_0_alias,@"STO_CUDA_RESERVED_SHARED STV_DEFAULT"
__nv_reservedSMEM_offset_0_alias:
	.zero		0
	.zero		64


//--------------------- .nv.constant0._Z6VecAddPKfS0_Pfi --------------------------
	.section	.nv.constant0._Z6VecAddPKfS0_Pfi,"a",@progbits
	.sectionflags	@""
	.align	4
.nv.constant0._Z6VecAddPKfS0_Pfi:
	.zero		924


//--------------------- SYMBOLS --------------------------

	.type		.nv.reservedSmem.offset0,@object
	.size		.nv.reservedSmem.offset0,0x4
